//
// Generated by NVIDIA NVVM Compiler
//
// Compiler Build ID: CL-36424714
// Cuda compilation tools, release 13.0, V13.0.88
// Based on NVVM 20.0.0
//

.version 9.0
.target sm_100
.address_size 64

	// .globl	_Z6kernelv

.visible .entry _Z6kernelv()
{


	ret;

}
	// .globl	_Z9addScalariiPi
.visible .entry _Z9addScalariiPi(
	.param .u32 _Z9addScalariiPi_param_0,
	.param .u32 _Z9addScalariiPi_param_1,
	.param .u64 .ptr .align 1 _Z9addScalariiPi_param_2
)
{
	.reg .b32 	%r<4>;
	.reg .b64 	%rd<3>;

	ld.param.u32 	%r1, [_Z9addScalariiPi_param_0];
	ld.param.u32 	%r2, [_Z9addScalariiPi_param_1];
	ld.param.u64 	%rd1, [_Z9addScalariiPi_param_2];
	cvta.to.global.u64 	%rd2, %rd1;
	add.s32 	%r3, %r2, %r1;
	st.global.u32 	[%rd2], %r3;
	ret;

}
	// .globl	_Z9addVectorPiS_S_
.visible .entry _Z9addVectorPiS_S_(
	.param .u64 .ptr .align 1 _Z9addVectorPiS_S__param_0,
	.param .u64 .ptr .align 1 _Z9addVectorPiS_S__param_1,
	.param .u64 .ptr .align 1 _Z9addVectorPiS_S__param_2
)
{
	.reg .pred 	%p<2>;
	.reg .b32 	%r<5>;
	.reg .b64 	%rd<11>;

	ld.param.u64 	%rd1, [_Z9addVectorPiS_S__param_0];
	ld.param.u64 	%rd2, [_Z9addVectorPiS_S__param_1];
	ld.param.u64 	%rd3, [_Z9addVectorPiS_S__param_2];
	mov.u32 	%r1, %ctaid.x;
	setp.gt.u32 	%p1, %r1, 49999;
	@%p1 bra 	$L__BB2_2;
	cvta.to.global.u64 	%rd4, %rd1;
	cvta.to.global.u64 	%rd5, %rd2;
	cvta.to.global.u64 	%rd6, %rd3;
	mul.wide.u32 	%rd7, %r1, 4;
	add.s64 	%rd8, %rd4, %rd7;
	ld.global.u32 	%r2, [%rd8];
	add.s64 	%rd9, %rd5, %rd7;
	ld.global.u32 	%r3, [%rd9];
	add.s32 	%r4, %r3, %r2;
	add.s64 	%rd10, %rd6, %rd7;
	st.global.u32 	[%rd10], %r4;
$L__BB2_2:
	ret;

}


// ===== COMPILED SASS (sm_100) =====

	.target	sm_100

	.elftype	@"ET_EXEC"


//--------------------- .note.nv.tkinfo           --------------------------
	.section	.note.nv.tkinfo,"",@"SHT_NOTE"
	.sectionflags	@"SHF_NOTE_NV_TKINFO"
	.tkinfo
        /*0018*/ 	.word	0x00000002
        /*0030*/ 	.string	""
        /*0030*/ 	.string	"ptxas"
        /*0030*/ 	.string	"Cuda compilation tools, release 13.0, V13.0.88"
        /*0030*/ 	.string	"Build cuda_13.0.r13.0/compiler.36424714_0"
        /*0030*/ 	.string	"-arch sm_100 -m 64 "



//--------------------- .note.nv.cuinfo           --------------------------
	.section	.note.nv.cuinfo,"",@"SHT_NOTE"
	.sectionflags	@"SHF_NOTE_NV_CUINFO"
        /*0018*/ 	.short	0x0002
        /*001a*/ 	.short	0x0064
        /*001c*/ 	.short	0x0082
	.zero		2


//--------------------- .nv.info                  --------------------------
	.section	.nv.info,"",@"SHT_CUDA_INFO"
	.align	4


	//----- nvinfo : EIATTR_REGCOUNT
	.align		4
        /*0000*/ 	.byte	0x04, 0x2f
        /*0002*/ 	.short	(.L_1 - .L_0)
	.align		4
.L_0:
        /*0004*/ 	.word	index@(_Z6kernelv)
        /*0008*/ 	.word	0x00000004


	//----- nvinfo : EIATTR_FRAME_SIZE
	.align		4
.L_1:
        /*000c*/ 	.byte	0x04, 0x11
        /*000e*/ 	.short	(.L_3 - .L_2)
	.align		4
.L_2:
        /*0010*/ 	.word	index@(_Z6kernelv)
        /*0014*/ 	.word	0x00000000


	//----- nvinfo : EIATTR_REGCOUNT
	.align		4
.L_3:
        /*0018*/ 	.byte	0x04, 0x2f
        /*001a*/ 	.short	(.L_5 - .L_4)
	.align		4
.L_4:
        /*001c*/ 	.word	index@(_Z9addScalariiPi)
        /*0020*/ 	.word	0x00000008


	//----- nvinfo : EIATTR_FRAME_SIZE
	.align		4
.L_5:
        /*0024*/ 	.byte	0x04, 0x11
        /*0026*/ 	.short	(.L_7 - .L_6)
	.align		4
.L_6:
        /*0028*/ 	.word	index@(_Z9addScalariiPi)
        /*002c*/ 	.word	0x00000000


	//----- nvinfo : EIATTR_REGCOUNT
	.align		4
.L_7:
        /*0030*/ 	.byte	0x04, 0x2f
        /*0032*/ 	.short	(.L_9 - .L_8)
	.align		4
.L_8:
        /*0034*/ 	.word	index@(_Z9addVectorPiS_S_)
        /*0038*/ 	.word	0x0000000c


	//----- nvinfo : EIATTR_FRAME_SIZE
	.align		4
.L_9:
        /*003c*/ 	.byte	0x04, 0x11
        /*003e*/ 	.short	(.L_11 - .L_10)
	.align		4
.L_10:
        /*0040*/ 	.word	index@(_Z9addVectorPiS_S_)
        /*0044*/ 	.word	0x00000000


	//----- nvinfo : EIATTR_MIN_STACK_SIZE
	.align		4
.L_11:
        /*0048*/ 	.byte	0x04, 0x12
        /*004a*/ 	.short	(.L_13 - .L_12)
	.align		4
.L_12:
        /*004c*/ 	.word	index@(_Z9addVectorPiS_S_)
        /*0050*/ 	.word	0x00000000


	//----- nvinfo : EIATTR_MIN_STACK_SIZE
	.align		4
.L_13:
        /*0054*/ 	.byte	0x04, 0x12
        /*0056*/ 	.short	(.L_15 - .L_14)
	.align		4
.L_14:
        /*0058*/ 	.word	index@(_Z9addScalariiPi)
        /*005c*/ 	.word	0x00000000


	//----- nvinfo : EIATTR_MIN_STACK_SIZE
	.align		4
.L_15:
        /*0060*/ 	.byte	0x04, 0x12
        /*0062*/ 	.short	(.L_17 - .L_16)
	.align		4
.L_16:
        /*0064*/ 	.word	index@(_Z6kernelv)
        /*0068*/ 	.word	0x00000000
.L_17:


//--------------------- .nv.compat                --------------------------
	.section	.nv.compat,"",@"SHT_CUDA_COMPAT_INFO"
	.align	4
        /*0000*/ 	.byte	0x02, 0x09, 0x00, 0x00, 0x02, 0x02, 0x01, 0x00, 0x02, 0x05, 0x05, 0x00, 0x03, 0x07, 0x01, 0x01
        /*0010*/ 	.byte	0x02, 0x03, 0x00, 0x00, 0x02, 0x06, 0x01, 0x00, 0x04, 0x0b, 0x08, 0x00, 0x09, 0x00, 0x00, 0x00
        /*0020*/ 	.byte	0x00, 0x00, 0x00, 0x00


//--------------------- .nv.info._Z9addVectorPiS_S_ --------------------------
	.section	.nv.info._Z9addVectorPiS_S_,"",@"SHT_CUDA_INFO"
	.sectionflags	@""
	.align	4


	//----- nvinfo : EIATTR_CUDA_API_VERSION
	.align		4
        /*0000*/ 	.byte	0x04, 0x37
        /*0002*/ 	.short	(.L_19 - .L_18)
.L_18:
        /*0004*/ 	.word	0x00000082


	//----- nvinfo : EIATTR_KPARAM_INFO
	.align		4
.L_19:
        /*0008*/ 	.byte	0x04, 0x17
        /*000a*/ 	.short	(.L_21 - .L_20)
.L_20:
        /*000c*/ 	.word	0x00000000
        /*0010*/ 	.short	0x0002
        /*0012*/ 	.short	0x0010
        /*0014*/ 	.byte	0x00, 0xf5, 0x21, 0x00


	//----- nvinfo : EIATTR_KPARAM_INFO
	.align		4
.L_21:
        /*0018*/ 	.byte	0x04, 0x17
        /*001a*/ 	.short	(.L_23 - .L_22)
.L_22:
        /*001c*/ 	.word	0x00000000
        /*0020*/ 	.short	0x0001
        /*0022*/ 	.short	0x0008
        /*0024*/ 	.byte	0x00, 0xf5, 0x21, 0x00


	//----- nvinfo : EIATTR_KPARAM_INFO
	.align		4
.L_23:
        /*0028*/ 	.byte	0x04, 0x17
        /*002a*/ 	.short	(.L_25 - .L_24)
.L_24:
        /*002c*/ 	.word	0x00000000
        /*0030*/ 	.short	0x0000
        /*0032*/ 	.short	0x0000
        /*0034*/ 	.byte	0x00, 0xf5, 0x21, 0x00


	//----- nvinfo : EIATTR_SPARSE_MMA_MASK
	.align		4
.L_25:
        /*0038*/ 	.byte	0x03, 0x50
        /*003a*/ 	.short	0x0000


	//----- nvinfo : EIATTR_MAXREG_COUNT
	.align		4
        /*003c*/ 	.byte	0x03, 0x1b
        /*003e*/ 	.short	0x00ff


	//----- nvinfo : EIATTR_MERCURY_ISA_VERSION
	.align		4
        /*0040*/ 	.byte	0x03, 0x5f
        /*0042*/ 	.short	0x0101


	//----- nvinfo : EIATTR_VRC_CTA_INIT_COUNT
	.align		4
        /*0044*/ 	.byte	0x02, 0x4a
	.zero		1
	.zero		1


	//----- nvinfo : EIATTR_EXIT_INSTR_OFFSETS
	.align		4
        /*0048*/ 	.byte	0x04, 0x1c
        /*004a*/ 	.short	(.L_27 - .L_26)


	//   ....[0]....
.L_26:
        /*004c*/ 	.word	0x00000030


	//   ....[1]....
        /*0050*/ 	.word	0x000000f0


	//----- nvinfo : EIATTR_CBANK_PARAM_SIZE
	.align		4
.L_27:
        /*0054*/ 	.byte	0x03, 0x19
        /*0056*/ 	.short	0x0018


	//----- nvinfo : EIATTR_PARAM_CBANK
	.align		4
        /*0058*/ 	.byte	0x04, 0x0a
        /*005a*/ 	.short	(.L_29 - .L_28)
	.align		4
.L_28:
        /*005c*/ 	.word	index@(.nv.constant0._Z9addVectorPiS_S_)
        /*0060*/ 	.short	0x0380
        /*0062*/ 	.short	0x0018


	//----- nvinfo : EIATTR_SW_WAR
	.align		4
.L_29:
        /*0064*/ 	.byte	0x04, 0x36
        /*0066*/ 	.short	(.L_31 - .L_30)
.L_30:
        /*0068*/ 	.word	0x00000008
.L_31:


//--------------------- .nv.info._Z9addScalariiPi --------------------------
	.section	.nv.info._Z9addScalariiPi,"",@"SHT_CUDA_INFO"
	.sectionflags	@""
	.align	4


	//----- nvinfo : EIATTR_CUDA_API_VERSION
	.align		4
        /*0000*/ 	.byte	0x04, 0x37
        /*0002*/ 	.short	(.L_33 - .L_32)
.L_32:
        /*0004*/ 	.word	0x00000082


	//----- nvinfo : EIATTR_KPARAM_INFO
	.align		4
.L_33:
        /*0008*/ 	.byte	0x04, 0x17
        /*000a*/ 	.short	(.L_35 - .L_34)
.L_34:
        /*000c*/ 	.word	0x00000000
        /*0010*/ 	.short	0x0002
        /*0012*/ 	.short	0x0008
        /*0014*/ 	.byte	0x00, 0xf5, 0x21, 0x00


	//----- nvinfo : EIATTR_KPARAM_INFO
	.align		4
.L_35:
        /*0018*/ 	.byte	0x04, 0x17
        /*001a*/ 	.short	(.L_37 - .L_36)
.L_36:
        /*001c*/ 	.word	0x00000000
        /*0020*/ 	.short	0x0001
        /*0022*/ 	.short	0x0004
        /*0024*/ 	.byte	0x00, 0xf0, 0x11, 0x00


	//----- nvinfo : EIATTR_KPARAM_INFO
	.align		4
.L_37:
        /*0028*/ 	.byte	0x04, 0x17
        /*002a*/ 	.short	(.L_39 - .L_38)
.L_38:
        /*002c*/ 	.word	0x00000000
        /*0030*/ 	.short	0x0000
        /*0032*/ 	.short	0x0000
        /*0034*/ 	.byte	0x00, 0xf0, 0x11, 0x00


	//----- nvinfo : EIATTR_SPARSE_MMA_MASK
	.align		4
.L_39:
        /*0038*/ 	.byte	0x03, 0x50
        /*003a*/ 	.short	0x0000


	//----- nvinfo : EIATTR_MAXREG_COUNT
	.align		4
        /*003c*/ 	.byte	0x03, 0x1b
        /*003e*/ 	.short	0x00ff


	//----- nvinfo : EIATTR_MERCURY_ISA_VERSION
	.align		4
        /*0040*/ 	.byte	0x03, 0x5f
        /*0042*/ 	.short	0x0101


	//----- nvinfo : EIATTR_VRC_CTA_INIT_COUNT
	.align		4
        /*0044*/ 	.byte	0x02, 0x4a
	.zero		1
	.zero		1


	//----- nvinfo : EIATTR_EXIT_INSTR_OFFSETS
	.align		4
        /*0048*/ 	.byte	0x04, 0x1c
        /*004a*/ 	.short	(.L_41 - .L_40)


	//   ....[0]....
.L_40:
        /*004c*/ 	.word	0x00000060


	//----- nvinfo : EIATTR_CBANK_PARAM_SIZE
	.align		4
.L_41:
        /*0050*/ 	.byte	0x03, 0x19
        /*0052*/ 	.short	0x0010


	//----- nvinfo : EIATTR_PARAM_CBANK
	.align		4
        /*0054*/ 	.byte	0x04, 0x0a
        /*0056*/ 	.short	(.L_43 - .L_42)
	.align		4
.L_42:
        /*0058*/ 	.word	index@(.nv.constant0._Z9addScalariiPi)
        /*005c*/ 	.short	0x0380
        /*005e*/ 	.short	0x0010


	//----- nvinfo : EIATTR_SW_WAR
	.align		4
.L_43:
        /*0060*/ 	.byte	0x04, 0x36
        /*0062*/ 	.short	(.L_45 - .L_44)
.L_44:
        /*0064*/ 	.word	0x00000008
.L_45:


//--------------------- .nv.info._Z6kernelv       --------------------------
	.section	.nv.info._Z6kernelv,"",@"SHT_CUDA_INFO"
	.sectionflags	@""
	.align	4


	//----- nvinfo : EIATTR_CUDA_API_VERSION
	.align		4
        /*0000*/ 	.byte	0x04, 0x37
        /*0002*/ 	.short	(.L_47 - .L_46)
.L_46:
        /*0004*/ 	.word	0x00000082


	//----- nvinfo : EIATTR_SPARSE_MMA_MASK
	.align		4
.L_47:
        /*0008*/ 	.byte	0x03, 0x50
        /*000a*/ 	.short	0x0000


	//----- nvinfo : EIATTR_MAXREG_COUNT
	.align		4
        /*000c*/ 	.byte	0x03, 0x1b
        /*000e*/ 	.short	0x00ff


	//----- nvinfo : EIATTR_MERCURY_ISA_VERSION
	.align		4
        /*0010*/ 	.byte	0x03, 0x5f
        /*0012*/ 	.short	0x0101


	//----- nvinfo : EIATTR_VRC_CTA_INIT_COUNT
	.align		4
        /*0014*/ 	.byte	0x02, 0x4a
	.zero		1
	.zero		1


	//----- nvinfo : EIATTR_EXIT_INSTR_OFFSETS
	.align		4
        /*0018*/ 	.byte	0x04, 0x1c
        /*001a*/ 	.short	(.L_49 - .L_48)


	//   ....[0]....
.L_48:
        /*001c*/ 	.word	0x00000010


	//----- nvinfo : EIATTR_SW_WAR
	.align		4
.L_49:
        /*0020*/ 	.byte	0x04, 0x36
        /*0022*/ 	.short	(.L_51 - .L_50)
.L_50:
        /*0024*/ 	.word	0x00000008
.L_51:


//--------------------- .nv.callgraph             --------------------------
	.section	.nv.callgraph,"",@"SHT_CUDA_CALLGRAPH"
	.align	4
	.sectionentsize	8
	.align		4
        /*0000*/ 	.word	0x00000000
	.align		4
        /*0004*/ 	.word	0xffffffff
	.align		4
        /*0008*/ 	.word	0x00000000
	.align		4
        /*000c*/ 	.word	0xfffffffe
	.align		4
        /*0010*/ 	.word	0x00000000
	.align		4
        /*0014*/ 	.word	0xfffffffd
	.align		4
        /*0018*/ 	.word	0x00000000
	.align		4
        /*001c*/ 	.word	0xfffffffc


//--------------------- .text._Z9addVectorPiS_S_  --------------------------
	.section	.text._Z9addVectorPiS_S_,"ax",@progbits
	.align	128
        .global         _Z9addVectorPiS_S_
        .type           _Z9addVectorPiS_S_,@function
        .size           _Z9addVectorPiS_S_,(.L_x_3 - _Z9addVectorPiS_S_)
        .other          _Z9addVectorPiS_S_,@"STO_CUDA_ENTRY STV_DEFAULT"
_Z9addVectorPiS_S_:
.text._Z9addVectorPiS_S_:
[----:B------:R-:W-:Y:S01]  /*0000*/  LDC R1, c[0x0][0x37c] ;  /* 0x0000df00ff017b82 */ /* 0x000fe20000000800 */
[----:B------:R-:W0:Y:S02]  /*0010*/  S2R R9, SR_CTAID.X ;  /* 0x0000000000097919 */ /* 0x000e240000002500 */
[----:B0-----:R-:W-:-:S13]  /*0020*/  ISETP.GT.U32.AND P0, PT, R9, 0xc34f, PT ;  /* 0x0000c34f0900780c */ /* 0x001fda0003f04070 */
[----:B------:R-:W-:Y:S05]  /*0030*/  @P0 EXIT ;  /* 0x000000000000094d */ /* 0x000fea0003800000 */
[----:B------:R-:W0:Y:S01]  /*0040*/  LDC.64 R2, c[0x0][0x380] ;  /* 0x0000e000ff027b82 */ /* 0x000e220000000a00 */
[----:B------:R-:W1:Y:S07]  /*0050*/  LDCU.64 UR4, c[0x0][0x358] ;  /* 0x00006b00ff0477ac */ /* 0x000e6e0008000a00 */
[----:B------:R-:W2:Y:S08]  /*0060*/  LDC.64 R4, c[0x0][0x388] ;  /* 0x0000e200ff047b82 */ /* 0x000eb00000000a00 */
[----:B------:R-:W3:Y:S01]  /*0070*/  LDC.64 R6, c[0x0][0x390] ;  /* 0x0000e400ff067b82 */ /* 0x000ee20000000a00 */
[----:B0-----:R-:W-:-:S06]  /*0080*/  IMAD.WIDE.U32 R2, R9, 0x4, R2 ;  /* 0x0000000409027825 */ /* 0x001fcc00078e0002 */
[----:B-1----:R-:W4:Y:S01]  /*0090*/  LDG.E R2, desc[UR4][R2.64] ;  /* 0x0000000402027981 */ /* 0x002f22000c1e1900 */
[----:B--2---:R-:W-:-:S06]  /*00a0*/  IMAD.WIDE.U32 R4, R9, 0x4, R4 ;  /* 0x0000000409047825 */ /* 0x004fcc00078e0004 */
[----:B------:R-:W4:Y:S01]  /*00b0*/  LDG.E R5, desc[UR4][R4.64] ;  /* 0x0000000404057981 */ /* 0x000f22000c1e1900 */
[----:B---3--:R-:W-:Y:S01]  /*00c0*/  IMAD.WIDE.U32 R6, R9, 0x4, R6 ;  /* 0x0000000409067825 */ /* 0x008fe200078e0006 */
[----:B----4-:R-:W-:-:S05]  /*00d0*/  IADD3 R9, PT, PT, R2, R5, RZ ;  /* 0x0000000502097210 */ /* 0x010fca0007ffe0ff */
[----:B------:R-:W-:Y:S01]  /*00e0*/  STG.E desc[UR4][R6.64], R9 ;  /* 0x0000000906007986 */ /* 0x000fe2000c101904 */
[----:B------:R-:W-:Y:S05]  /*00f0*/  EXIT ;  /* 0x000000000000794d */ /* 0x000fea0003800000 */
.L_x_0:
[----:B------:R-:W-:-:S00]  /*0100*/  BRA `(.L_x_0) ;  /* 0xfffffffc00fc7947 */ /* 0x000fc0000383ffff */
[----:B------:R-:W-:-:S00]  /*0110*/  NOP ;  /* 0x0000000000007918 */ /* 0x000fc00000000000 */
        /* <DEDUP_REMOVED lines=14> */
.L_x_3:


//--------------------- .text._Z9addScalariiPi    --------------------------
	.section	.text._Z9addScalariiPi,"ax",@progbits
	.align	128
        .global         _Z9addScalariiPi
        .type           _Z9addScalariiPi,@function
        .size           _Z9addScalariiPi,(.L_x_4 - _Z9addScalariiPi)
        .other          _Z9addScalariiPi,@"STO_CUDA_ENTRY STV_DEFAULT"
_Z9addScalariiPi:
.text._Z9addScalariiPi:
[----:B------:R-:W-:Y:S08]  /*0000*/  LDC R1, c[0x0][0x37c] ;  /* 0x0000df00ff017b82 */ /* 0x000ff00000000800 */
[----:B------:R-:W0:Y:S01]  /*0010*/  LDC.64 R4, c[0x0][0x380] ;  /* 0x0000e000ff047b82 */ /* 0x000e220000000a00 */
[----:B------:R-:W1:Y:S07]  /*0020*/  LDCU.64 UR4, c[0x0][0x358] ;  /* 0x00006b00ff0477ac */ /* 0x000e6e0008000a00 */
[----:B------:R-:W1:Y:S01]  /*0030*/  LDC.64 R2, c[0x0][0x388] ;  /* 0x0000e200ff027b82 */ /* 0x000e620000000a00 */
[----:B0-----:R-:W-:-:S05]  /*0040*/  IADD3 R5, PT, PT, R5, R4, RZ ;  /* 0x0000000405057210 */ /* 0x001fca0007ffe0ff */
[----:B-1----:R-:W-:Y:S01]  /*0050*/  STG.E desc[UR4][R2.64], R5 ;  /* 0x0000000502007986 */ /* 0x002fe2000c101904 */
[----:B------:R-:W-:Y:S05]  /*0060*/  EXIT ;  /* 0x000000000000794d */ /* 0x000fea0003800000 */
.L_x_1:
        /* <DEDUP_REMOVED lines=9> */
.L_x_4:


//--------------------- .text._Z6kernelv          --------------------------
	.section	.text._Z6kernelv,"ax",@progbits
	.align	128
        .global         _Z6kernelv
        .type           _Z6kernelv,@function
        .size           _Z6kernelv,(.L_x_5 - _Z6kernelv)
        .other          _Z6kernelv,@"STO_CUDA_ENTRY STV_DEFAULT"
_Z6kernelv:
.text._Z6kernelv:
[----:B------:R-:W-:Y:S01]  /*0000*/  LDC R1, c[0x0][0x37c] ;  /* 0x0000df00ff017b82 */ /* 0x000fe20000000800 */
[----:B------:R-:W-:Y:S05]  /*0010*/  EXIT ;  /* 0x000000000000794d */ /* 0x000fea0003800000 */
.L_x_2:
        /* <DEDUP_REMOVED lines=14> */
.L_x_5:


//--------------------- .nv.shared.reserved.0     --------------------------
	.section	.nv.shared.reserved.0,"aw",@nobits
	.weak		__nv_reservedSMEM_offset_0_alias
	.size		__nv_reservedSMEM_offset_0_alias, 0, 64
	.other		__nv_reservedSMEM_offset_0_alias,@"STO_CUDA_RESERVED_SHARED STV_DEFAULT"
__nv_reservedSMEM_offset_0_alias:
	.zero		0
	.zero		64


//--------------------- .nv.constant0._Z9addVectorPiS_S_ --------------------------
	.section	.nv.constant0._Z9addVectorPiS_S_,"a",@progbits
	.sectionflags	@""
	.align	4
.nv.constant0._Z9addVectorPiS_S_:
	.zero		920


//--------------------- .nv.constant0._Z9addScalariiPi --------------------------
	.section	.nv.constant0._Z9addScalariiPi,"a",@progbits
	.sectionflags	@""
	.align	4
.nv.constant0._Z9addScalariiPi:
	.zero		912


//--------------------- .nv.constant0._Z6kernelv  --------------------------
	.section	.nv.constant0._Z6kernelv,"a",@progbits
	.sectionflags	@""
	.align	4
.nv.constant0._Z6kernelv:
	.zero		896


//--------------------- SYMBOLS --------------------------

	.type		.nv.reservedSmem.offset0,@object
	.size		.nv.reservedSmem.offset0,0x4
